	.headerflags	@"EF_CUDA_TEXMODE_UNIFIED EF_CUDA_64BIT_ADDRESS EF_CUDA_ACCELERATORS EF_CUDA_SM90 EF_CUDA_VIRTUAL_SM(EF_CUDA_SM90)"
	.elftype	@"ET_EXEC"


//--------------------- .nv.info                  --------------------------
	.section	.nv.info,"",@"SHT_CUDA_INFO"
	.align	4


	//----- nvinfo : EIATTR_REGCOUNT
	.align		4
        /*0000*/ 	.byte	0x04, 0x2f
        /*0002*/ 	.short	(.L_1 - .L_0)
	.align		4
.L_0:
        /*0004*/ 	.word	index@(triton_poi_fused_view_3)
        /*0008*/ 	.word	0x0000000a


	//----- nvinfo : EIATTR_MIN_STACK_SIZE
	.align		4
.L_1:
        /*000c*/ 	.byte	0x04, 0x12
        /*000e*/ 	.short	(.L_3 - .L_2)
	.align		4
.L_2:
        /*0010*/ 	.word	index@(triton_poi_fused_view_3)
        /*0014*/ 	.word	0x00000000


	//----- nvinfo : EIATTR_FRAME_SIZE
	.align		4
.L_3:
        /*0018*/ 	.byte	0x04, 0x11
        /*001a*/ 	.short	(.L_5 - .L_4)
	.align		4
.L_4:
        /*001c*/ 	.word	index@(triton_poi_fused_view_3)
        /*0020*/ 	.word	0x00000000


	//----- nvinfo : EIATTR_MIN_STACK_SIZE
	.align		4
.L_5:
        /*0024*/ 	.byte	0x04, 0x12
        /*0026*/ 	.short	(.L_7 - .L_6)
	.align		4
.L_6:
        /*0028*/ 	.word	index@(triton_poi_fused_view_3)
        /*002c*/ 	.word	0x00000000
.L_7:


//--------------------- .nv.info.triton_poi_fused_view_3 --------------------------
	.section	.nv.info.triton_poi_fused_view_3,"",@"SHT_CUDA_INFO"
	.sectionflags	@""
	.align	4


	//----- nvinfo : EIATTR_CUDA_API_VERSION
	.align		4
        /*0000*/ 	.byte	0x04, 0x37
        /*0002*/ 	.short	(.L_9 - .L_8)
.L_8:
        /*0004*/ 	.word	0x0000007c


	//----- nvinfo : EIATTR_KPARAM_INFO
	.align		4
.L_9:
        /*0008*/ 	.byte	0x04, 0x17
        /*000a*/ 	.short	(.L_11 - .L_10)
.L_10:
        /*000c*/ 	.word	0x00000000
        /*0010*/ 	.short	0x0002
        /*0012*/ 	.short	0x0010
        /*0014*/ 	.byte	0x00, 0xf0, 0x11, 0x00


	//----- nvinfo : EIATTR_KPARAM_INFO
	.align		4
.L_11:
        /*0018*/ 	.byte	0x04, 0x17
        /*001a*/ 	.short	(.L_13 - .L_12)
.L_12:
        /*001c*/ 	.word	0x00000000
        /*0020*/ 	.short	0x0001
        /*0022*/ 	.short	0x0008
        /*0024*/ 	.byte	0x00, 0xf4, 0x21, 0x00


	//----- nvinfo : EIATTR_KPARAM_INFO
	.align		4
.L_13:
        /*0028*/ 	.byte	0x04, 0x17
        /*002a*/ 	.short	(.L_15 - .L_14)
.L_14:
        /*002c*/ 	.word	0x00000000
        /*0030*/ 	.short	0x0000
        /*0032*/ 	.short	0x0000
        /*0034*/ 	.byte	0x00, 0xf4, 0x21, 0x00


	//----- nvinfo : EIATTR_SPARSE_MMA_MASK
	.align		4
.L_15:
        /*0038*/ 	.byte	0x03, 0x50
        /*003a*/ 	.short	0x0000


	//----- nvinfo : EIATTR_MAXREG_COUNT
	.align		4
        /*003c*/ 	.byte	0x03, 0x1b
        /*003e*/ 	.short	0x00ff


	//----- nvinfo : EIATTR_EXIT_INSTR_OFFSETS
	.align		4
        /*0040*/ 	.byte	0x04, 0x1c
        /*0042*/ 	.short	(.L_17 - .L_16)


	//   ....[0]....
.L_16:
        /*0044*/ 	.word	0x00000110


	//   ....[1]....
        /*0048*/ 	.word	0x00000130


	//----- nvinfo : EIATTR_REQNTID
	.align		4
.L_17:
        /*004c*/ 	.byte	0x04, 0x10
        /*004e*/ 	.short	(.L_19 - .L_18)
.L_18:
        /*0050*/ 	.word	0x00000080
        /*0054*/ 	.word	0x00000001
        /*0058*/ 	.word	0x00000001


	//----- nvinfo : EIATTR_CRS_STACK_SIZE
	.align		4
.L_19:
        /*005c*/ 	.byte	0x04, 0x1e
        /*005e*/ 	.short	(.L_21 - .L_20)
.L_20:
        /*0060*/ 	.word	0x00000000


	//----- nvinfo : EIATTR_CBANK_PARAM_SIZE
	.align		4
.L_21:
        /*0064*/ 	.byte	0x03, 0x19
        /*0066*/ 	.short	0x0014


	//----- nvinfo : EIATTR_PARAM_CBANK
	.align		4
        /*0068*/ 	.byte	0x04, 0x0a
        /*006a*/ 	.short	(.L_23 - .L_22)
	.align		4
.L_22:
        /*006c*/ 	.word	index@(.nv.constant0.triton_poi_fused_view_3)
        /*0070*/ 	.short	0x0210
        /*0072*/ 	.short	0x0014


	//----- nvinfo : EIATTR_SW_WAR
	.align		4
.L_23:
        /*0074*/ 	.byte	0x04, 0x36
        /*0076*/ 	.short	(.L_25 - .L_24)
.L_24:
        /*0078*/ 	.word	0x00000008
.L_25:


//--------------------- .nv.callgraph             --------------------------
	.section	.nv.callgraph,"",@"SHT_CUDA_CALLGRAPH"
	.align	4
	.sectionentsize	8
	.align		4
        /*0000*/ 	.word	0x00000000
	.align		4
        /*0004*/ 	.word	0xffffffff
	.align		4
        /*0008*/ 	.word	0x00000000
	.align		4
        /*000c*/ 	.word	0xfffffffe
	.align		4
        /*0010*/ 	.word	0x00000000
	.align		4
        /*0014*/ 	.word	0xfffffffd
	.align		4
        /*0018*/ 	.word	0x00000000
	.align		4
        /*001c*/ 	.word	0xfffffffc


//--------------------- .text.triton_poi_fused_view_3 --------------------------
	.section	.text.triton_poi_fused_view_3,"ax",@progbits
	.align	128
        .global         triton_poi_fused_view_3
        .type           triton_poi_fused_view_3,@function
        .size           triton_poi_fused_view_3,(.L_x_3 - triton_poi_fused_view_3)
        .other          triton_poi_fused_view_3,@"STO_CUDA_ENTRY STV_DEFAULT"
triton_poi_fused_view_3:
.text.triton_poi_fused_view_3:
[----:B------:R-:W0:Y:S02]  /*0000*/  LDC R1, c[0x0][0x28] ;  /* 0x00000a00ff017b82 */ /* 0x000e240000000800 */
[----:B------:R-:W1:Y:S01]  /*0010*/  S2R R0, SR_TID.X ;  /* 0x0000000000007919 */ /* 0x000e620000002100 */
[----:B------:R-:W2:Y:S01]  /*0020*/  LDC.64 R4, c[0x0][0x218] ;  /* 0x00008600ff047b82 */ /* 0x000ea20000000a00 */
[----:B------:R-:W-:Y:S01]  /*0030*/  ULDC.64 UR4, c[0x0][0x208] ;  /* 0x0000820000047ab9 */ /* 0x000fe20000000a00 */
[----:B------:R-:W-:Y:S01]  /*0040*/  BSSY B0, `(.L_x_0) ;  /* 0x000000c000007945 */ /* 0x000fe20003800000 */
[----:B------:R-:W3:Y:S01]  /*0050*/  S2R R7, SR_CTAID.X ;  /* 0x0000000000077919 */ /* 0x000ee20000002500 */
[----:B------:R-:W-:Y:S01]  /*0060*/  CS2R R2, SRZ ;  /* 0x0000000000027805 */ /* 0x000fe2000001ff00 */
[----:B-1----:R-:W-:-:S05]  /*0070*/  IMAD.SHL.U32 R0, R0, 0x2, RZ ;  /* 0x0000000200007824 */ /* 0x002fca00078e00ff */
[----:B------:R-:W-:-:S04]  /*0080*/  LOP3.LUT R0, R0, 0xfe, RZ, 0xc0, !PT ;  /* 0x000000fe00007812 */ /* 0x000fc800078ec0ff */
[----:B---3--:R-:W-:-:S04]  /*0090*/  LEA R7, R7, R0, 0x8 ;  /* 0x0000000007077211 */ /* 0x008fc800078e40ff */
[C---:B------:R-:W-:Y:S01]  /*00a0*/  ISETP.GE.AND P0, PT, R7.reuse, 0x1800, PT ;  /* 0x000018000700780c */ /* 0x040fe20003f06270 */
[----:B--2---:R-:W-:-:S12]  /*00b0*/  IMAD.WIDE R4, R7, 0x4, R4 ;  /* 0x0000000407047825 */ /* 0x004fd800078e0204 */
[----:B------:R-:W-:Y:S05]  /*00c0*/  @P0 BRA `(.L_x_1) ;  /* 0x00000000000c0947 */ /* 0x000fea0003800000 */
[----:B------:R-:W1:Y:S02]  /*00d0*/  LDC.64 R2, c[0x0][0x210] ;  /* 0x00008400ff027b82 */ /* 0x000e640000000a00 */
[----:B-1----:R-:W-:-:S06]  /*00e0*/  IMAD.WIDE R2, R7, 0x4, R2 ;  /* 0x0000000407027825 */ /* 0x002fcc00078e0202 */
[----:B------:R-:W5:Y:S02]  /*00f0*/  LDG.E.64 R2, desc[UR4][R2.64] ;  /* 0x0000000402027981 */ /* 0x000f64000c1e1b00 */
.L_x_1:
[----:B------:R-:W-:Y:S05]  /*0100*/  BSYNC B0 ;  /* 0x0000000000007941 */ /* 0x000fea0003800000 */
.L_x_0:
[----:B------:R-:W-:Y:S05]  /*0110*/  @P0 EXIT ;  /* 0x000000000000094d */ /* 0x000fea0003800000 */
[----:B-----5:R-:W-:Y:S01]  /*0120*/  STG.E.64 desc[UR4][R4.64], R2 ;  /* 0x0000000204007986 */ /* 0x020fe2000c101b04 */
[----:B------:R-:W-:Y:S05]  /*0130*/  EXIT ;  /* 0x000000000000794d */ /* 0x000fea0003800000 */
.L_x_2:
[----:B------:R-:W-:-:S00]  /*0140*/  BRA `(.L_x_2) ;  /* 0xfffffffc00fc7947 */ /* 0x000fc0000383ffff */
[----:B------:R-:W-:-:S00]  /*0150*/  NOP ;  /* 0x0000000000007918 */ /* 0x000fc00000000000 */
        /* <DEDUP_REMOVED lines=10> */
.L_x_3:


//--------------------- .nv.constant0.triton_poi_fused_view_3 --------------------------
	.section	.nv.constant0.triton_poi_fused_view_3,"a",@progbits
	.sectionflags	@""
	.align	4
.nv.constant0.triton_poi_fused_view_3:
	.zero		548
